//
// Generated by NVIDIA NVVM Compiler
//
// Compiler Build ID: CL-36424714
// Cuda compilation tools, release 13.0, V13.0.88
// Based on NVVM 20.0.0
//

.version 9.0
.target sm_100
.address_size 64

	// .globl	fill_f32

.visible .entry fill_f32(
	.param .u64 .ptr .align 1 fill_f32_param_0,
	.param .f32 fill_f32_param_1,
	.param .u32 fill_f32_param_2
)
{
	.reg .pred 	%p<2>;
	.reg .b32 	%r<6>;
	.reg .b32 	%f<2>;
	.reg .b64 	%rd<5>;

	ld.param.u64 	%rd1, [fill_f32_param_0];
	ld.param.f32 	%f1, [fill_f32_param_1];
	ld.param.u32 	%r2, [fill_f32_param_2];
	mov.u32 	%r3, %ctaid.x;
	mov.u32 	%r4, %ntid.x;
	mov.u32 	%r5, %tid.x;
	mad.lo.s32 	%r1, %r3, %r4, %r5;
	setp.ge.s32 	%p1, %r1, %r2;
	@%p1 bra 	$L__BB0_2;
	cvta.to.global.u64 	%rd2, %rd1;
	mul.wide.s32 	%rd3, %r1, 4;
	add.s64 	%rd4, %rd2, %rd3;
	st.global.f32 	[%rd4], %f1;
$L__BB0_2:
	ret;

}
	// .globl	fill_f64
.visible .entry fill_f64(
	.param .u64 .ptr .align 1 fill_f64_param_0,
	.param .f64 fill_f64_param_1,
	.param .u32 fill_f64_param_2
)
{
	.reg .pred 	%p<2>;
	.reg .b32 	%r<6>;
	.reg .b64 	%rd<5>;
	.reg .b64 	%fd<2>;

	ld.param.u64 	%rd1, [fill_f64_param_0];
	ld.param.f64 	%fd1, [fill_f64_param_1];
	ld.param.u32 	%r2, [fill_f64_param_2];
	mov.u32 	%r3, %ctaid.x;
	mov.u32 	%r4, %ntid.x;
	mov.u32 	%r5, %tid.x;
	mad.lo.s32 	%r1, %r3, %r4, %r5;
	setp.ge.s32 	%p1, %r1, %r2;
	@%p1 bra 	$L__BB1_2;
	cvta.to.global.u64 	%rd2, %rd1;
	mul.wide.s32 	%rd3, %r1, 8;
	add.s64 	%rd4, %rd2, %rd3;
	st.global.f64 	[%rd4], %fd1;
$L__BB1_2:
	ret;

}
	// .globl	fill_sequence_f32
.visible .entry fill_sequence_f32(
	.param .u64 .ptr .align 1 fill_sequence_f32_param_0,
	.param .f32 fill_sequence_f32_param_1,
	.param .f32 fill_sequence_f32_param_2,
	.param .u32 fill_sequence_f32_param_3
)
{
	.reg .pred 	%p<2>;
	.reg .b32 	%r<6>;
	.reg .b32 	%f<5>;
	.reg .b64 	%rd<5>;

	ld.param.u64 	%rd1, [fill_sequence_f32_param_0];
	ld.param.f32 	%f1, [fill_sequence_f32_param_1];
	ld.param.f32 	%f2, [fill_sequence_f32_param_2];
	ld.param.u32 	%r2, [fill_sequence_f32_param_3];
	mov.u32 	%r3, %ctaid.x;
	mov.u32 	%r4, %ntid.x;
	mov.u32 	%r5, %tid.x;
	mad.lo.s32 	%r1, %r3, %r4, %r5;
	setp.ge.s32 	%p1, %r1, %r2;
	@%p1 bra 	$L__BB2_2;
	cvta.to.global.u64 	%rd2, %rd1;
	cvt.rn.f32.s32 	%f3, %r1;
	fma.rn.f32 	%f4, %f2, %f3, %f1;
	mul.wide.s32 	%rd3, %r1, 4;
	add.s64 	%rd4, %rd2, %rd3;
	st.global.f32 	[%rd4], %f4;
$L__BB2_2:
	ret;

}


// ===== COMPILED SASS (sm_100) =====

	.target	sm_100

	.elftype	@"ET_EXEC"


//--------------------- .note.nv.tkinfo           --------------------------
	.section	.note.nv.tkinfo,"",@"SHT_NOTE"
	.sectionflags	@"SHF_NOTE_NV_TKINFO"
	.tkinfo
        /*0018*/ 	.word	0x00000002
        /*0030*/ 	.string	""
        /*0030*/ 	.string	"ptxas"
        /*0030*/ 	.string	"Cuda compilation tools, release 13.0, V13.0.88"
        /*0030*/ 	.string	"Build cuda_13.0.r13.0/compiler.36424714_0"
        /*0030*/ 	.string	"-arch sm_100 -m 64 "



//--------------------- .note.nv.cuinfo           --------------------------
	.section	.note.nv.cuinfo,"",@"SHT_NOTE"
	.sectionflags	@"SHF_NOTE_NV_CUINFO"
        /*0018*/ 	.short	0x0002
        /*001a*/ 	.short	0x0064
        /*001c*/ 	.short	0x0082
	.zero		2


//--------------------- .nv.info                  --------------------------
	.section	.nv.info,"",@"SHT_CUDA_INFO"
	.align	4


	//----- nvinfo : EIATTR_REGCOUNT
	.align		4
        /*0000*/ 	.byte	0x04, 0x2f
        /*0002*/ 	.short	(.L_1 - .L_0)
	.align		4
.L_0:
        /*0004*/ 	.word	index@(fill_f32)
        /*0008*/ 	.word	0x0000000a


	//----- nvinfo : EIATTR_FRAME_SIZE
	.align		4
.L_1:
        /*000c*/ 	.byte	0x04, 0x11
        /*000e*/ 	.short	(.L_3 - .L_2)
	.align		4
.L_2:
        /*0010*/ 	.word	index@(fill_f32)
        /*0014*/ 	.word	0x00000000


	//----- nvinfo : EIATTR_REGCOUNT
	.align		4
.L_3:
        /*0018*/ 	.byte	0x04, 0x2f
        /*001a*/ 	.short	(.L_5 - .L_4)
	.align		4
.L_4:
        /*001c*/ 	.word	index@(fill_f64)
        /*0020*/ 	.word	0x0000000a


	//----- nvinfo : EIATTR_FRAME_SIZE
	.align		4
.L_5:
        /*0024*/ 	.byte	0x04, 0x11
        /*0026*/ 	.short	(.L_7 - .L_6)
	.align		4
.L_6:
        /*0028*/ 	.word	index@(fill_f64)
        /*002c*/ 	.word	0x00000000


	//----- nvinfo : EIATTR_REGCOUNT
	.align		4
.L_7:
        /*0030*/ 	.byte	0x04, 0x2f
        /*0032*/ 	.short	(.L_9 - .L_8)
	.align		4
.L_8:
        /*0034*/ 	.word	index@(fill_sequence_f32)
        /*0038*/ 	.word	0x0000000c


	//----- nvinfo : EIATTR_FRAME_SIZE
	.align		4
.L_9:
        /*003c*/ 	.byte	0x04, 0x11
        /*003e*/ 	.short	(.L_11 - .L_10)
	.align		4
.L_10:
        /*0040*/ 	.word	index@(fill_sequence_f32)
        /*0044*/ 	.word	0x00000000


	//----- nvinfo : EIATTR_MIN_STACK_SIZE
	.align		4
.L_11:
        /*0048*/ 	.byte	0x04, 0x12
        /*004a*/ 	.short	(.L_13 - .L_12)
	.align		4
.L_12:
        /*004c*/ 	.word	index@(fill_sequence_f32)
        /*0050*/ 	.word	0x00000000


	//----- nvinfo : EIATTR_MIN_STACK_SIZE
	.align		4
.L_13:
        /*0054*/ 	.byte	0x04, 0x12
        /*0056*/ 	.short	(.L_15 - .L_14)
	.align		4
.L_14:
        /*0058*/ 	.word	index@(fill_f64)
        /*005c*/ 	.word	0x00000000


	//----- nvinfo : EIATTR_MIN_STACK_SIZE
	.align		4
.L_15:
        /*0060*/ 	.byte	0x04, 0x12
        /*0062*/ 	.short	(.L_17 - .L_16)
	.align		4
.L_16:
        /*0064*/ 	.word	index@(fill_f32)
        /*0068*/ 	.word	0x00000000
.L_17:


//--------------------- .nv.compat                --------------------------
	.section	.nv.compat,"",@"SHT_CUDA_COMPAT_INFO"
	.align	4
        /*0000*/ 	.byte	0x02, 0x09, 0x00, 0x00, 0x02, 0x02, 0x01, 0x00, 0x02, 0x05, 0x05, 0x00, 0x03, 0x07, 0x01, 0x01
        /*0010*/ 	.byte	0x02, 0x03, 0x00, 0x00, 0x02, 0x06, 0x01, 0x00, 0x04, 0x0b, 0x08, 0x00, 0x09, 0x00, 0x00, 0x00
        /*0020*/ 	.byte	0x00, 0x00, 0x00, 0x00


//--------------------- .nv.info.fill_sequence_f32 --------------------------
	.section	.nv.info.fill_sequence_f32,"",@"SHT_CUDA_INFO"
	.sectionflags	@""
	.align	4


	//----- nvinfo : EIATTR_CUDA_API_VERSION
	.align		4
        /*0000*/ 	.byte	0x04, 0x37
        /*0002*/ 	.short	(.L_19 - .L_18)
.L_18:
        /*0004*/ 	.word	0x00000082


	//----- nvinfo : EIATTR_KPARAM_INFO
	.align		4
.L_19:
        /*0008*/ 	.byte	0x04, 0x17
        /*000a*/ 	.short	(.L_21 - .L_20)
.L_20:
        /*000c*/ 	.word	0x00000000
        /*0010*/ 	.short	0x0003
        /*0012*/ 	.short	0x0010
        /*0014*/ 	.byte	0x00, 0xf0, 0x11, 0x00


	//----- nvinfo : EIATTR_KPARAM_INFO
	.align		4
.L_21:
        /*0018*/ 	.byte	0x04, 0x17
        /*001a*/ 	.short	(.L_23 - .L_22)
.L_22:
        /*001c*/ 	.word	0x00000000
        /*0020*/ 	.short	0x0002
        /*0022*/ 	.short	0x000c
        /*0024*/ 	.byte	0x00, 0xf0, 0x11, 0x00


	//----- nvinfo : EIATTR_KPARAM_INFO
	.align		4
.L_23:
        /*0028*/ 	.byte	0x04, 0x17
        /*002a*/ 	.short	(.L_25 - .L_24)
.L_24:
        /*002c*/ 	.word	0x00000000
        /*0030*/ 	.short	0x0001
        /*0032*/ 	.short	0x0008
        /*0034*/ 	.byte	0x00, 0xf0, 0x11, 0x00


	//----- nvinfo : EIATTR_KPARAM_INFO
	.align		4
.L_25:
        /*0038*/ 	.byte	0x04, 0x17
        /*003a*/ 	.short	(.L_27 - .L_26)
.L_26:
        /*003c*/ 	.word	0x00000000
        /*0040*/ 	.short	0x0000
        /*0042*/ 	.short	0x0000
        /*0044*/ 	.byte	0x00, 0xf5, 0x21, 0x00


	//----- nvinfo : EIATTR_SPARSE_MMA_MASK
	.align		4
.L_27:
        /*0048*/ 	.byte	0x03, 0x50
        /*004a*/ 	.short	0x0000


	//----- nvinfo : EIATTR_MAXREG_COUNT
	.align		4
        /*004c*/ 	.byte	0x03, 0x1b
        /*004e*/ 	.short	0x00ff


	//----- nvinfo : EIATTR_MERCURY_ISA_VERSION
	.align		4
        /*0050*/ 	.byte	0x03, 0x5f
        /*0052*/ 	.short	0x0101


	//----- nvinfo : EIATTR_VRC_CTA_INIT_COUNT
	.align		4
        /*0054*/ 	.byte	0x02, 0x4a
	.zero		1
	.zero		1


	//----- nvinfo : EIATTR_EXIT_INSTR_OFFSETS
	.align		4
        /*0058*/ 	.byte	0x04, 0x1c
        /*005a*/ 	.short	(.L_29 - .L_28)


	//   ....[0]....
.L_28:
        /*005c*/ 	.word	0x00000070


	//   ....[1]....
        /*0060*/ 	.word	0x000000f0


	//----- nvinfo : EIATTR_CBANK_PARAM_SIZE
	.align		4
.L_29:
        /*0064*/ 	.byte	0x03, 0x19
        /*0066*/ 	.short	0x0014


	//----- nvinfo : EIATTR_PARAM_CBANK
	.align		4
        /*0068*/ 	.byte	0x04, 0x0a
        /*006a*/ 	.short	(.L_31 - .L_30)
	.align		4
.L_30:
        /*006c*/ 	.word	index@(.nv.constant0.fill_sequence_f32)
        /*0070*/ 	.short	0x0380
        /*0072*/ 	.short	0x0014


	//----- nvinfo : EIATTR_SW_WAR
	.align		4
.L_31:
        /*0074*/ 	.byte	0x04, 0x36
        /*0076*/ 	.short	(.L_33 - .L_32)
.L_32:
        /*0078*/ 	.word	0x00000008
.L_33:


//--------------------- .nv.info.fill_f64         --------------------------
	.section	.nv.info.fill_f64,"",@"SHT_CUDA_INFO"
	.sectionflags	@""
	.align	4


	//----- nvinfo : EIATTR_CUDA_API_VERSION
	.align		4
        /*0000*/ 	.byte	0x04, 0x37
        /*0002*/ 	.short	(.L_35 - .L_34)
.L_34:
        /*0004*/ 	.word	0x00000082


	//----- nvinfo : EIATTR_KPARAM_INFO
	.align		4
.L_35:
        /*0008*/ 	.byte	0x04, 0x17
        /*000a*/ 	.short	(.L_37 - .L_36)
.L_36:
        /*000c*/ 	.word	0x00000000
        /*0010*/ 	.short	0x0002
        /*0012*/ 	.short	0x0010
        /*0014*/ 	.byte	0x00, 0xf0, 0x11, 0x00


	//----- nvinfo : EIATTR_KPARAM_INFO
	.align		4
.L_37:
        /*0018*/ 	.byte	0x04, 0x17
        /*001a*/ 	.short	(.L_39 - .L_38)
.L_38:
        /*001c*/ 	.word	0x00000000
        /*0020*/ 	.short	0x0001
        /*0022*/ 	.short	0x0008
        /*0024*/ 	.byte	0x00, 0xf0, 0x21, 0x00


	//----- nvinfo : EIATTR_KPARAM_INFO
	.align		4
.L_39:
        /*0028*/ 	.byte	0x04, 0x17
        /*002a*/ 	.short	(.L_41 - .L_40)
.L_40:
        /*002c*/ 	.word	0x00000000
        /*0030*/ 	.short	0x0000
        /*0032*/ 	.short	0x0000
        /*0034*/ 	.byte	0x00, 0xf5, 0x21, 0x00


	//----- nvinfo : EIATTR_SPARSE_MMA_MASK
	.align		4
.L_41:
        /*0038*/ 	.byte	0x03, 0x50
        /*003a*/ 	.short	0x0000


	//----- nvinfo : EIATTR_MAXREG_COUNT
	.align		4
        /*003c*/ 	.byte	0x03, 0x1b
        /*003e*/ 	.short	0x00ff


	//----- nvinfo : EIATTR_MERCURY_ISA_VERSION
	.align		4
        /*0040*/ 	.byte	0x03, 0x5f
        /*0042*/ 	.short	0x0101


	//----- nvinfo : EIATTR_VRC_CTA_INIT_COUNT
	.align		4
        /*0044*/ 	.byte	0x02, 0x4a
	.zero		1
	.zero		1


	//----- nvinfo : EIATTR_EXIT_INSTR_OFFSETS
	.align		4
        /*0048*/ 	.byte	0x04, 0x1c
        /*004a*/ 	.short	(.L_43 - .L_42)


	//   ....[0]....
.L_42:
        /*004c*/ 	.word	0x00000070


	//   ....[1]....
        /*0050*/ 	.word	0x000000d0


	//----- nvinfo : EIATTR_CBANK_PARAM_SIZE
	.align		4
.L_43:
        /*0054*/ 	.byte	0x03, 0x19
        /*0056*/ 	.short	0x0014


	//----- nvinfo : EIATTR_PARAM_CBANK
	.align		4
        /*0058*/ 	.byte	0x04, 0x0a
        /*005a*/ 	.short	(.L_45 - .L_44)
	.align		4
.L_44:
        /*005c*/ 	.word	index@(.nv.constant0.fill_f64)
        /*0060*/ 	.short	0x0380
        /*0062*/ 	.short	0x0014


	//----- nvinfo : EIATTR_SW_WAR
	.align		4
.L_45:
        /*0064*/ 	.byte	0x04, 0x36
        /*0066*/ 	.short	(.L_47 - .L_46)
.L_46:
        /*0068*/ 	.word	0x00000008
.L_47:


//--------------------- .nv.info.fill_f32         --------------------------
	.section	.nv.info.fill_f32,"",@"SHT_CUDA_INFO"
	.sectionflags	@""
	.align	4


	//----- nvinfo : EIATTR_CUDA_API_VERSION
	.align		4
        /*0000*/ 	.byte	0x04, 0x37
        /*0002*/ 	.short	(.L_49 - .L_48)
.L_48:
        /*0004*/ 	.word	0x00000082


	//----- nvinfo : EIATTR_KPARAM_INFO
	.align		4
.L_49:
        /*0008*/ 	.byte	0x04, 0x17
        /*000a*/ 	.short	(.L_51 - .L_50)
.L_50:
        /*000c*/ 	.word	0x00000000
        /*0010*/ 	.short	0x0002
        /*0012*/ 	.short	0x000c
        /*0014*/ 	.byte	0x00, 0xf0, 0x11, 0x00


	//----- nvinfo : EIATTR_KPARAM_INFO
	.align		4
.L_51:
        /*0018*/ 	.byte	0x04, 0x17
        /*001a*/ 	.short	(.L_53 - .L_52)
.L_52:
        /*001c*/ 	.word	0x00000000
        /*0020*/ 	.short	0x0001
        /*0022*/ 	.short	0x0008
        /*0024*/ 	.byte	0x00, 0xf0, 0x11, 0x00


	//----- nvinfo : EIATTR_KPARAM_INFO
	.align		4
.L_53:
        /*0028*/ 	.byte	0x04, 0x17
        /*002a*/ 	.short	(.L_55 - .L_54)
.L_54:
        /*002c*/ 	.word	0x00000000
        /*0030*/ 	.short	0x0000
        /*0032*/ 	.short	0x0000
        /*0034*/ 	.byte	0x00, 0xf5, 0x21, 0x00


	//----- nvinfo : EIATTR_SPARSE_MMA_MASK
	.align		4
.L_55:
        /*0038*/ 	.byte	0x03, 0x50
        /*003a*/ 	.short	0x0000


	//----- nvinfo : EIATTR_MAXREG_COUNT
	.align		4
        /*003c*/ 	.byte	0x03, 0x1b
        /*003e*/ 	.short	0x00ff


	//----- nvinfo : EIATTR_MERCURY_ISA_VERSION
	.align		4
        /*0040*/ 	.byte	0x03, 0x5f
        /*0042*/ 	.short	0x0101


	//----- nvinfo : EIATTR_VRC_CTA_INIT_COUNT
	.align		4
        /*0044*/ 	.byte	0x02, 0x4a
	.zero		1
	.zero		1


	//----- nvinfo : EIATTR_EXIT_INSTR_OFFSETS
	.align		4
        /*0048*/ 	.byte	0x04, 0x1c
        /*004a*/ 	.short	(.L_57 - .L_56)


	//   ....[0]....
.L_56:
        /*004c*/ 	.word	0x00000070


	//   ....[1]....
        /*0050*/ 	.word	0x000000d0


	//----- nvinfo : EIATTR_CBANK_PARAM_SIZE
	.align		4
.L_57:
        /*0054*/ 	.byte	0x03, 0x19
        /*0056*/ 	.short	0x0010


	//----- nvinfo : EIATTR_PARAM_CBANK
	.align		4
        /*0058*/ 	.byte	0x04, 0x0a
        /*005a*/ 	.short	(.L_59 - .L_58)
	.align		4
.L_58:
        /*005c*/ 	.word	index@(.nv.constant0.fill_f32)
        /*0060*/ 	.short	0x0380
        /*0062*/ 	.short	0x0010


	//----- nvinfo : EIATTR_SW_WAR
	.align		4
.L_59:
        /*0064*/ 	.byte	0x04, 0x36
        /*0066*/ 	.short	(.L_61 - .L_60)
.L_60:
        /*0068*/ 	.word	0x00000008
.L_61:


//--------------------- .nv.callgraph             --------------------------
	.section	.nv.callgraph,"",@"SHT_CUDA_CALLGRAPH"
	.align	4
	.sectionentsize	8
	.align		4
        /*0000*/ 	.word	0x00000000
	.align		4
        /*0004*/ 	.word	0xffffffff
	.align		4
        /*0008*/ 	.word	0x00000000
	.align		4
        /*000c*/ 	.word	0xfffffffe
	.align		4
        /*0010*/ 	.word	0x00000000
	.align		4
        /*0014*/ 	.word	0xfffffffd
	.align		4
        /*0018*/ 	.word	0x00000000
	.align		4
        /*001c*/ 	.word	0xfffffffc


//--------------------- .text.fill_sequence_f32   --------------------------
	.section	.text.fill_sequence_f32,"ax",@progbits
	.align	128
        .global         fill_sequence_f32
        .type           fill_sequence_f32,@function
        .size           fill_sequence_f32,(.L_x_3 - fill_sequence_f32)
        .other          fill_sequence_f32,@"STO_CUDA_ENTRY STV_DEFAULT"
fill_sequence_f32:
.text.fill_sequence_f32:
[----:B------:R-:W-:Y:S01]  /*0000*/  LDC R1, c[0x0][0x37c] ;  /* 0x0000df00ff017b82 */ /* 0x000fe20000000800 */
[----:B------:R-:W0:Y:S07]  /*0010*/  S2R R0, SR_TID.X ;  /* 0x0000000000007919 */ /* 0x000e2e0000002100 */
[----:B------:R-:W0:Y:S01]  /*0020*/  S2UR UR4, SR_CTAID.X ;  /* 0x00000000000479c3 */ /* 0x000e220000002500 */
[----:B------:R-:W1:Y:S07]  /*0030*/  LDCU UR5, c[0x0][0x390] ;  /* 0x00007200ff0577ac */ /* 0x000e6e0008000800 */
[----:B------:R-:W0:Y:S02]  /*0040*/  LDC R5, c[0x0][0x360] ;  /* 0x0000d800ff057b82 */ /* 0x000e240000000800 */
[----:B0-----:R-:W-:-:S05]  /*0050*/  IMAD R5, R5, UR4, R0 ;  /* 0x0000000405057c24 */ /* 0x001fca000f8e0200 */
[----:B-1----:R-:W-:-:S13]  /*0060*/  ISETP.GE.AND P0, PT, R5, UR5, PT ;  /* 0x0000000505007c0c */ /* 0x002fda000bf06270 */
[----:B------:R-:W-:Y:S05]  /*0070*/  @P0 EXIT ;  /* 0x000000000000094d */ /* 0x000fea0003800000 */
[----:B------:R-:W0:Y:S01]  /*0080*/  LDC.64 R8, c[0x0][0x388] ;  /* 0x0000e200ff087b82 */ /* 0x000e220000000a00 */
[----:B------:R-:W1:Y:S01]  /*0090*/  LDCU.64 UR4, c[0x0][0x358] ;  /* 0x00006b00ff0477ac */ /* 0x000e620008000a00 */
[----:B------:R-:W-:-:S06]  /*00a0*/  I2FP.F32.S32 R7, R5 ;  /* 0x0000000500077245 */ /* 0x000fcc0000201400 */
[----:B------:R-:W2:Y:S01]  /*00b0*/  LDC.64 R2, c[0x0][0x380] ;  /* 0x0000e000ff027b82 */ /* 0x000ea20000000a00 */
[----:B0-----:R-:W-:Y:S01]  /*00c0*/  FFMA R7, R7, R9, R8 ;  /* 0x0000000907077223 */ /* 0x001fe20000000008 */
[----:B--2---:R-:W-:-:S05]  /*00d0*/  IMAD.WIDE R2, R5, 0x4, R2 ;  /* 0x0000000405027825 */ /* 0x004fca00078e0202 */
[----:B-1----:R-:W-:Y:S01]  /*00e0*/  STG.E desc[UR4][R2.64], R7 ;  /* 0x0000000702007986 */ /* 0x002fe2000c101904 */
[----:B------:R-:W-:Y:S05]  /*00f0*/  EXIT ;  /* 0x000000000000794d */ /* 0x000fea0003800000 */
.L_x_0:
[----:B------:R-:W-:-:S00]  /*0100*/  BRA `(.L_x_0) ;  /* 0xfffffffc00fc7947 */ /* 0x000fc0000383ffff */
[----:B------:R-:W-:-:S00]  /*0110*/  NOP ;  /* 0x0000000000007918 */ /* 0x000fc00000000000 */
        /* <DEDUP_REMOVED lines=14> */
.L_x_3:


//--------------------- .text.fill_f64            --------------------------
	.section	.text.fill_f64,"ax",@progbits
	.align	128
        .global         fill_f64
        .type           fill_f64,@function
        .size           fill_f64,(.L_x_4 - fill_f64)
        .other          fill_f64,@"STO_CUDA_ENTRY STV_DEFAULT"
fill_f64:
.text.fill_f64:
        /* <DEDUP_REMOVED lines=9> */
[----:B------:R-:W1:Y:S07]  /*0090*/  LDCU.64 UR4, c[0x0][0x358] ;  /* 0x00006b00ff0477ac */ /* 0x000e6e0008000a00 */
[----:B------:R-:W1:Y:S01]  /*00a0*/  LDC.64 R4, c[0x0][0x388] ;  /* 0x0000e200ff047b82 */ /* 0x000e620000000a00 */
[----:B0-----:R-:W-:-:S05]  /*00b0*/  IMAD.WIDE R2, R7, 0x8, R2 ;  /* 0x0000000807027825 */ /* 0x001fca00078e0202 */
[----:B-1----:R-:W-:Y:S01]  /*00c0*/  STG.E.64 desc[UR4][R2.64], R4 ;  /* 0x0000000402007986 */ /* 0x002fe2000c101b04 */
[----:B------:R-:W-:Y:S05]  /*00d0*/  EXIT ;  /* 0x000000000000794d */ /* 0x000fea0003800000 */
.L_x_1:
        /* <DEDUP_REMOVED lines=10> */
.L_x_4:


//--------------------- .text.fill_f32            --------------------------
	.section	.text.fill_f32,"ax",@progbits
	.align	128
        .global         fill_f32
        .type           fill_f32,@function
        .size           fill_f32,(.L_x_5 - fill_f32)
        .other          fill_f32,@"STO_CUDA_ENTRY STV_DEFAULT"
fill_f32:
.text.fill_f32:
        /* <DEDUP_REMOVED lines=10> */
[----:B------:R-:W1:Y:S01]  /*00a0*/  LDC R7, c[0x0][0x388] ;  /* 0x0000e200ff077b82 */ /* 0x000e620000000800 */
[----:B0-----:R-:W-:-:S05]  /*00b0*/  IMAD.WIDE R2, R5, 0x4, R2 ;  /* 0x0000000405027825 */ /* 0x001fca00078e0202 */
[----:B-1----:R-:W-:Y:S01]  /*00c0*/  STG.E desc[UR4][R2.64], R7 ;  /* 0x0000000702007986 */ /* 0x002fe2000c101904 */
[----:B------:R-:W-:Y:S05]  /*00d0*/  EXIT ;  /* 0x000000000000794d */ /* 0x000fea0003800000 */
.L_x_2:
        /* <DEDUP_REMOVED lines=10> */
.L_x_5:


//--------------------- .nv.shared.reserved.0     --------------------------
	.section	.nv.shared.reserved.0,"aw",@nobits
	.weak		__nv_reservedSMEM_offset_0_alias
	.size		__nv_reservedSMEM_offset_0_alias, 0, 64
	.other		__nv_reservedSMEM_offset_0_alias,@"STO_CUDA_RESERVED_SHARED STV_DEFAULT"
__nv_reservedSMEM_offset_0_alias:
	.zero		0
	.zero		64


//--------------------- .nv.constant0.fill_sequence_f32 --------------------------
	.section	.nv.constant0.fill_sequence_f32,"a",@progbits
	.sectionflags	@""
	.align	4
.nv.constant0.fill_sequence_f32:
	.zero		916


//--------------------- .nv.constant0.fill_f64    --------------------------
	.section	.nv.constant0.fill_f64,"a",@progbits
	.sectionflags	@""
	.align	4
.nv.constant0.fill_f64:
	.zero		916


//--------------------- .nv.constant0.fill_f32    --------------------------
	.section	.nv.constant0.fill_f32,"a",@progbits
	.sectionflags	@""
	.align	4
.nv.constant0.fill_f32:
	.zero		912


//--------------------- SYMBOLS --------------------------

	.type		.nv.reservedSmem.offset0,@object
	.size		.nv.reservedSmem.offset0,0x4
